//
// Generated by NVIDIA NVVM Compiler
//
// Compiler Build ID: CL-36424714
// Cuda compilation tools, release 13.0, V13.0.88
// Based on NVVM 20.0.0
//

.version 9.0
.target sm_100
.address_size 64

	// .globl	_Z14SAXPYgpuKernelPfS_f

.visible .entry _Z14SAXPYgpuKernelPfS_f(
	.param .u64 .ptr .align 1 _Z14SAXPYgpuKernelPfS_f_param_0,
	.param .u64 .ptr .align 1 _Z14SAXPYgpuKernelPfS_f_param_1,
	.param .f32 _Z14SAXPYgpuKernelPfS_f_param_2
)
{
	.reg .b32 	%r<5>;
	.reg .b32 	%f<5>;
	.reg .b64 	%rd<8>;

	ld.param.u64 	%rd1, [_Z14SAXPYgpuKernelPfS_f_param_0];
	ld.param.u64 	%rd2, [_Z14SAXPYgpuKernelPfS_f_param_1];
	ld.param.f32 	%f1, [_Z14SAXPYgpuKernelPfS_f_param_2];
	cvta.to.global.u64 	%rd3, %rd2;
	cvta.to.global.u64 	%rd4, %rd1;
	mov.u32 	%r1, %ctaid.x;
	mov.u32 	%r2, %ntid.x;
	mov.u32 	%r3, %tid.x;
	mad.lo.s32 	%r4, %r1, %r2, %r3;
	mul.wide.s32 	%rd5, %r4, 4;
	add.s64 	%rd6, %rd4, %rd5;
	ld.global.f32 	%f2, [%rd6];
	add.s64 	%rd7, %rd3, %rd5;
	ld.global.f32 	%f3, [%rd7];
	fma.rn.f32 	%f4, %f1, %f2, %f3;
	st.global.f32 	[%rd7], %f4;
	ret;

}


// ===== COMPILED SASS (sm_100) =====

	.target	sm_100

	.elftype	@"ET_EXEC"


//--------------------- .note.nv.tkinfo           --------------------------
	.section	.note.nv.tkinfo,"",@"SHT_NOTE"
	.sectionflags	@"SHF_NOTE_NV_TKINFO"
	.tkinfo
        /*0018*/ 	.word	0x00000002
        /*0030*/ 	.string	""
        /*0030*/ 	.string	"ptxas"
        /*0030*/ 	.string	"Cuda compilation tools, release 13.0, V13.0.88"
        /*0030*/ 	.string	"Build cuda_13.0.r13.0/compiler.36424714_0"
        /*0030*/ 	.string	"-arch sm_100 -m 64 "



//--------------------- .note.nv.cuinfo           --------------------------
	.section	.note.nv.cuinfo,"",@"SHT_NOTE"
	.sectionflags	@"SHF_NOTE_NV_CUINFO"
        /*0018*/ 	.short	0x0002
        /*001a*/ 	.short	0x0064
        /*001c*/ 	.short	0x0082
	.zero		2


//--------------------- .nv.info                  --------------------------
	.section	.nv.info,"",@"SHT_CUDA_INFO"
	.align	4


	//----- nvinfo : EIATTR_REGCOUNT
	.align		4
        /*0000*/ 	.byte	0x04, 0x2f
        /*0002*/ 	.short	(.L_1 - .L_0)
	.align		4
.L_0:
        /*0004*/ 	.word	index@(_Z14SAXPYgpuKernelPfS_f)
        /*0008*/ 	.word	0x0000000a


	//----- nvinfo : EIATTR_FRAME_SIZE
	.align		4
.L_1:
        /*000c*/ 	.byte	0x04, 0x11
        /*000e*/ 	.short	(.L_3 - .L_2)
	.align		4
.L_2:
        /*0010*/ 	.word	index@(_Z14SAXPYgpuKernelPfS_f)
        /*0014*/ 	.word	0x00000000


	//----- nvinfo : EIATTR_MIN_STACK_SIZE
	.align		4
.L_3:
        /*0018*/ 	.byte	0x04, 0x12
        /*001a*/ 	.short	(.L_5 - .L_4)
	.align		4
.L_4:
        /*001c*/ 	.word	index@(_Z14SAXPYgpuKernelPfS_f)
        /*0020*/ 	.word	0x00000000
.L_5:


//--------------------- .nv.compat                --------------------------
	.section	.nv.compat,"",@"SHT_CUDA_COMPAT_INFO"
	.align	4
        /*0000*/ 	.byte	0x02, 0x09, 0x00, 0x00, 0x02, 0x02, 0x01, 0x00, 0x02, 0x05, 0x05, 0x00, 0x03, 0x07, 0x01, 0x01
        /*0010*/ 	.byte	0x02, 0x03, 0x00, 0x00, 0x02, 0x06, 0x01, 0x00, 0x04, 0x0b, 0x08, 0x00, 0x09, 0x00, 0x00, 0x00
        /*0020*/ 	.byte	0x00, 0x00, 0x00, 0x00


//--------------------- .nv.info._Z14SAXPYgpuKernelPfS_f --------------------------
	.section	.nv.info._Z14SAXPYgpuKernelPfS_f,"",@"SHT_CUDA_INFO"
	.sectionflags	@""
	.align	4


	//----- nvinfo : EIATTR_CUDA_API_VERSION
	.align		4
        /*0000*/ 	.byte	0x04, 0x37
        /*0002*/ 	.short	(.L_7 - .L_6)
.L_6:
        /*0004*/ 	.word	0x00000082


	//----- nvinfo : EIATTR_KPARAM_INFO
	.align		4
.L_7:
        /*0008*/ 	.byte	0x04, 0x17
        /*000a*/ 	.short	(.L_9 - .L_8)
.L_8:
        /*000c*/ 	.word	0x00000000
        /*0010*/ 	.short	0x0002
        /*0012*/ 	.short	0x0010
        /*0014*/ 	.byte	0x00, 0xf0, 0x11, 0x00


	//----- nvinfo : EIATTR_KPARAM_INFO
	.align		4
.L_9:
        /*0018*/ 	.byte	0x04, 0x17
        /*001a*/ 	.short	(.L_11 - .L_10)
.L_10:
        /*001c*/ 	.word	0x00000000
        /*0020*/ 	.short	0x0001
        /*0022*/ 	.short	0x0008
        /*0024*/ 	.byte	0x00, 0xf5, 0x21, 0x00


	//----- nvinfo : EIATTR_KPARAM_INFO
	.align		4
.L_11:
        /*0028*/ 	.byte	0x04, 0x17
        /*002a*/ 	.short	(.L_13 - .L_12)
.L_12:
        /*002c*/ 	.word	0x00000000
        /*0030*/ 	.short	0x0000
        /*0032*/ 	.short	0x0000
        /*0034*/ 	.byte	0x00, 0xf5, 0x21, 0x00


	//----- nvinfo : EIATTR_SPARSE_MMA_MASK
	.align		4
.L_13:
        /*0038*/ 	.byte	0x03, 0x50
        /*003a*/ 	.short	0x0000


	//----- nvinfo : EIATTR_MAXREG_COUNT
	.align		4
        /*003c*/ 	.byte	0x03, 0x1b
        /*003e*/ 	.short	0x00ff


	//----- nvinfo : EIATTR_MERCURY_ISA_VERSION
	.align		4
        /*0040*/ 	.byte	0x03, 0x5f
        /*0042*/ 	.short	0x0101


	//----- nvinfo : EIATTR_VRC_CTA_INIT_COUNT
	.align		4
        /*0044*/ 	.byte	0x02, 0x4a
	.zero		1
	.zero		1


	//----- nvinfo : EIATTR_EXIT_INSTR_OFFSETS
	.align		4
        /*0048*/ 	.byte	0x04, 0x1c
        /*004a*/ 	.short	(.L_15 - .L_14)


	//   ....[0]....
.L_14:
        /*004c*/ 	.word	0x000000f0


	//----- nvinfo : EIATTR_CBANK_PARAM_SIZE
	.align		4
.L_15:
        /*0050*/ 	.byte	0x03, 0x19
        /*0052*/ 	.short	0x0014


	//----- nvinfo : EIATTR_PARAM_CBANK
	.align		4
        /*0054*/ 	.byte	0x04, 0x0a
        /*0056*/ 	.short	(.L_17 - .L_16)
	.align		4
.L_16:
        /*0058*/ 	.word	index@(.nv.constant0._Z14SAXPYgpuKernelPfS_f)
        /*005c*/ 	.short	0x0380
        /*005e*/ 	.short	0x0014


	//----- nvinfo : EIATTR_SW_WAR
	.align		4
.L_17:
        /*0060*/ 	.byte	0x04, 0x36
        /*0062*/ 	.short	(.L_19 - .L_18)
.L_18:
        /*0064*/ 	.word	0x00000008
.L_19:


//--------------------- .nv.callgraph             --------------------------
	.section	.nv.callgraph,"",@"SHT_CUDA_CALLGRAPH"
	.align	4
	.sectionentsize	8
	.align		4
        /*0000*/ 	.word	0x00000000
	.align		4
        /*0004*/ 	.word	0xffffffff
	.align		4
        /*0008*/ 	.word	0x00000000
	.align		4
        /*000c*/ 	.word	0xfffffffe
	.align		4
        /*0010*/ 	.word	0x00000000
	.align		4
        /*0014*/ 	.word	0xfffffffd
	.align		4
        /*0018*/ 	.word	0x00000000
	.align		4
        /*001c*/ 	.word	0xfffffffc


//--------------------- .text._Z14SAXPYgpuKernelPfS_f --------------------------
	.section	.text._Z14SAXPYgpuKernelPfS_f,"ax",@progbits
	.align	128
        .global         _Z14SAXPYgpuKernelPfS_f
        .type           _Z14SAXPYgpuKernelPfS_f,@function
        .size           _Z14SAXPYgpuKernelPfS_f,(.L_x_1 - _Z14SAXPYgpuKernelPfS_f)
        .other          _Z14SAXPYgpuKernelPfS_f,@"STO_CUDA_ENTRY STV_DEFAULT"
_Z14SAXPYgpuKernelPfS_f:
.text._Z14SAXPYgpuKernelPfS_f:
[----:B------:R-:W-:Y:S01]  /*0000*/  LDC R1, c[0x0][0x37c] ;  /* 0x0000df00ff017b82 */ /* 0x000fe20000000800 */
[----:B------:R-:W0:Y:S07]  /*0010*/  S2R R0, SR_TID.X ;  /* 0x0000000000007919 */ /* 0x000e2e0000002100 */
[----:B------:R-:W0:Y:S01]  /*0020*/  S2UR UR6, SR_CTAID.X ;  /* 0x00000000000679c3 */ /* 0x000e220000002500 */
[----:B------:R-:W1:Y:S07]  /*0030*/  LDCU.64 UR4, c[0x0][0x358] ;  /* 0x00006b00ff0477ac */ /* 0x000e6e0008000a00 */
[----:B------:R-:W0:Y:S08]  /*0040*/  LDC R7, c[0x0][0x360] ;  /* 0x0000d800ff077b82 */ /* 0x000e300000000800 */
[----:B------:R-:W2:Y:S08]  /*0050*/  LDC.64 R2, c[0x0][0x380] ;  /* 0x0000e000ff027b82 */ /* 0x000eb00000000a00 */
[----:B------:R-:W3:Y:S01]  /*0060*/  LDC.64 R4, c[0x0][0x388] ;  /* 0x0000e200ff047b82 */ /* 0x000ee20000000a00 */
[----:B0-----:R-:W-:Y:S01]  /*0070*/  IMAD R7, R7, UR6, R0 ;  /* 0x0000000607077c24 */ /* 0x001fe2000f8e0200 */
[----:B------:R-:W0:Y:S03]  /*0080*/  LDCU UR6, c[0x0][0x390] ;  /* 0x00007200ff0677ac */ /* 0x000e260008000800 */
[----:B--2---:R-:W-:-:S06]  /*0090*/  IMAD.WIDE R2, R7, 0x4, R2 ;  /* 0x0000000407027825 */ /* 0x004fcc00078e0202 */
[----:B-1----:R-:W0:Y:S01]  /*00a0*/  LDG.E R2, desc[UR4][R2.64] ;  /* 0x0000000402027981 */ /* 0x002e22000c1e1900 */
[----:B---3--:R-:W-:-:S05]  /*00b0*/  IMAD.WIDE R4, R7, 0x4, R4 ;  /* 0x0000000407047825 */ /* 0x008fca00078e0204 */
[----:B------:R-:W0:Y:S02]  /*00c0*/  LDG.E R7, desc[UR4][R4.64] ;  /* 0x0000000404077981 */ /* 0x000e24000c1e1900 */
[----:B0-----:R-:W-:-:S05]  /*00d0*/  FFMA R7, R2, UR6, R7 ;  /* 0x0000000602077c23 */ /* 0x001fca0008000007 */
[----:B------:R-:W-:Y:S01]  /*00e0*/  STG.E desc[UR4][R4.64], R7 ;  /* 0x0000000704007986 */ /* 0x000fe2000c101904 */
[----:B------:R-:W-:Y:S05]  /*00f0*/  EXIT ;  /* 0x000000000000794d */ /* 0x000fea0003800000 */
.L_x_0:
[----:B------:R-:W-:-:S00]  /*0100*/  BRA `(.L_x_0) ;  /* 0xfffffffc00fc7947 */ /* 0x000fc0000383ffff */
[----:B------:R-:W-:-:S00]  /*0110*/  NOP ;  /* 0x0000000000007918 */ /* 0x000fc00000000000 */
        /* <DEDUP_REMOVED lines=14> */
.L_x_1:


//--------------------- .nv.shared.reserved.0     --------------------------
	.section	.nv.shared.reserved.0,"aw",@nobits
	.weak		__nv_reservedSMEM_offset_0_alias
	.size		__nv_reservedSMEM_offset_0_alias, 0, 64
	.other		__nv_reservedSMEM_offset_0_alias,@"STO_CUDA_RESERVED_SHARED STV_DEFAULT"
__nv_reservedSMEM_offset_0_alias:
	.zero		0
	.zero		64


//--------------------- .nv.constant0._Z14SAXPYgpuKernelPfS_f --------------------------
	.section	.nv.constant0._Z14SAXPYgpuKernelPfS_f,"a",@progbits
	.sectionflags	@""
	.align	4
.nv.constant0._Z14SAXPYgpuKernelPfS_f:
	.zero		916


//--------------------- SYMBOLS --------------------------

	.type		.nv.reservedSmem.offset0,@object
	.size		.nv.reservedSmem.offset0,0x4
